//
// Generated by NVIDIA NVVM Compiler
//
// Compiler Build ID: CL-36424714
// Cuda compilation tools, release 13.0, V13.0.88
// Based on NVVM 20.0.0
//

.version 9.0
.target sm_100
.address_size 64

	// .globl	_Z4multPiS_S_iii

.visible .entry _Z4multPiS_S_iii(
	.param .u64 .ptr .align 1 _Z4multPiS_S_iii_param_0,
	.param .u64 .ptr .align 1 _Z4multPiS_S_iii_param_1,
	.param .u64 .ptr .align 1 _Z4multPiS_S_iii_param_2,
	.param .u32 _Z4multPiS_S_iii_param_3,
	.param .u32 _Z4multPiS_S_iii_param_4,
	.param .u32 _Z4multPiS_S_iii_param_5
)
{
	.reg .pred 	%p<13>;
	.reg .b32 	%r<107>;
	.reg .b64 	%rd<44>;

	ld.param.u64 	%rd5, [_Z4multPiS_S_iii_param_0];
	ld.param.u64 	%rd6, [_Z4multPiS_S_iii_param_1];
	ld.param.u64 	%rd7, [_Z4multPiS_S_iii_param_2];
	ld.param.u32 	%r22, [_Z4multPiS_S_iii_param_3];
	ld.param.u32 	%r20, [_Z4multPiS_S_iii_param_4];
	ld.param.u32 	%r23, [_Z4multPiS_S_iii_param_5];
	cvta.to.global.u64 	%rd1, %rd6;
	cvta.to.global.u64 	%rd2, %rd5;
	cvta.to.global.u64 	%rd3, %rd7;
	mov.u32 	%r24, %ctaid.x;
	mov.u32 	%r25, %ntid.x;
	mov.u32 	%r26, %tid.x;
	mad.lo.s32 	%r1, %r24, %r25, %r26;
	mov.u32 	%r27, %ctaid.y;
	mov.u32 	%r28, %ntid.y;
	mov.u32 	%r29, %tid.y;
	mad.lo.s32 	%r30, %r27, %r28, %r29;
	setp.ge.s32 	%p1, %r1, %r22;
	setp.ge.s32 	%p2, %r30, %r23;
	or.pred  	%p3, %p1, %p2;
	@%p3 bra 	$L__BB0_13;
	mul.lo.s32 	%r3, %r20, %r1;
	add.s32 	%r31, %r3, %r30;
	mul.wide.s32 	%rd8, %r31, 4;
	add.s64 	%rd9, %rd3, %rd8;
	mov.b32 	%r32, 0;
	st.global.u32 	[%rd9], %r32;
	setp.lt.s32 	%p4, %r20, 1;
	@%p4 bra 	$L__BB0_13;
	cvt.s64.s32 	%rd10, %r3;
	cvt.u64.u32 	%rd11, %r30;
	add.s64 	%rd12, %rd10, %rd11;
	shl.b64 	%rd13, %rd12, 2;
	add.s64 	%rd4, %rd3, %rd13;
	and.b32  	%r4, %r20, 7;
	setp.lt.u32 	%p5, %r20, 8;
	mov.b32 	%r105, 0;
	@%p5 bra 	$L__BB0_5;
	and.b32  	%r105, %r20, 2147483640;
	neg.s32 	%r103, %r105;
	shl.b32 	%r7, %r23, 3;
	mul.wide.s32 	%rd18, %r23, 4;
	mov.u32 	%r101, %r3;
	mov.u32 	%r102, %r30;
$L__BB0_4:
	.pragma "nounroll";
	mul.wide.s32 	%rd14, %r101, 4;
	add.s64 	%rd15, %rd2, %rd14;
	ld.global.u32 	%r34, [%rd15];
	mul.wide.s32 	%rd16, %r102, 4;
	add.s64 	%rd17, %rd1, %rd16;
	ld.global.u32 	%r35, [%rd17];
	mul.lo.s32 	%r36, %r35, %r34;
	atom.global.add.u32 	%r37, [%rd4], %r36;
	ld.global.u32 	%r38, [%rd15+4];
	add.s64 	%rd19, %rd17, %rd18;
	ld.global.u32 	%r39, [%rd19];
	mul.lo.s32 	%r40, %r39, %r38;
	atom.global.add.u32 	%r41, [%rd4], %r40;
	ld.global.u32 	%r42, [%rd15+8];
	add.s64 	%rd20, %rd19, %rd18;
	ld.global.u32 	%r43, [%rd20];
	mul.lo.s32 	%r44, %r43, %r42;
	atom.global.add.u32 	%r45, [%rd4], %r44;
	ld.global.u32 	%r46, [%rd15+12];
	add.s64 	%rd21, %rd20, %rd18;
	ld.global.u32 	%r47, [%rd21];
	mul.lo.s32 	%r48, %r47, %r46;
	atom.global.add.u32 	%r49, [%rd4], %r48;
	ld.global.u32 	%r50, [%rd15+16];
	add.s64 	%rd22, %rd21, %rd18;
	ld.global.u32 	%r51, [%rd22];
	mul.lo.s32 	%r52, %r51, %r50;
	atom.global.add.u32 	%r53, [%rd4], %r52;
	ld.global.u32 	%r54, [%rd15+20];
	add.s64 	%rd23, %rd22, %rd18;
	ld.global.u32 	%r55, [%rd23];
	mul.lo.s32 	%r56, %r55, %r54;
	atom.global.add.u32 	%r57, [%rd4], %r56;
	ld.global.u32 	%r58, [%rd15+24];
	add.s64 	%rd24, %rd23, %rd18;
	ld.global.u32 	%r59, [%rd24];
	mul.lo.s32 	%r60, %r59, %r58;
	atom.global.add.u32 	%r61, [%rd4], %r60;
	ld.global.u32 	%r62, [%rd15+28];
	add.s64 	%rd25, %rd24, %rd18;
	ld.global.u32 	%r63, [%rd25];
	mul.lo.s32 	%r64, %r63, %r62;
	atom.global.add.u32 	%r65, [%rd4], %r64;
	add.s32 	%r103, %r103, 8;
	add.s32 	%r102, %r102, %r7;
	add.s32 	%r101, %r101, 8;
	setp.ne.s32 	%p6, %r103, 0;
	@%p6 bra 	$L__BB0_4;
$L__BB0_5:
	setp.eq.s32 	%p7, %r4, 0;
	@%p7 bra 	$L__BB0_13;
	and.b32  	%r15, %r20, 3;
	setp.lt.u32 	%p8, %r4, 4;
	@%p8 bra 	$L__BB0_8;
	add.s32 	%r66, %r105, %r3;
	mul.wide.s32 	%rd26, %r66, 4;
	add.s64 	%rd27, %rd2, %rd26;
	ld.global.u32 	%r67, [%rd27];
	mad.lo.s32 	%r68, %r105, %r23, %r30;
	mul.wide.s32 	%rd28, %r68, 4;
	add.s64 	%rd29, %rd1, %rd28;
	ld.global.u32 	%r69, [%rd29];
	mul.lo.s32 	%r70, %r69, %r67;
	atom.global.add.u32 	%r71, [%rd4], %r70;
	ld.global.u32 	%r72, [%rd27+4];
	mul.wide.s32 	%rd30, %r23, 4;
	add.s64 	%rd31, %rd29, %rd30;
	ld.global.u32 	%r73, [%rd31];
	mul.lo.s32 	%r74, %r73, %r72;
	atom.global.add.u32 	%r75, [%rd4], %r74;
	ld.global.u32 	%r76, [%rd27+8];
	add.s64 	%rd32, %rd31, %rd30;
	ld.global.u32 	%r77, [%rd32];
	mul.lo.s32 	%r78, %r77, %r76;
	atom.global.add.u32 	%r79, [%rd4], %r78;
	ld.global.u32 	%r80, [%rd27+12];
	add.s64 	%rd33, %rd32, %rd30;
	ld.global.u32 	%r81, [%rd33];
	mul.lo.s32 	%r82, %r81, %r80;
	atom.global.add.u32 	%r83, [%rd4], %r82;
	add.s32 	%r105, %r105, 4;
$L__BB0_8:
	setp.eq.s32 	%p9, %r15, 0;
	@%p9 bra 	$L__BB0_13;
	setp.eq.s32 	%p10, %r15, 1;
	@%p10 bra 	$L__BB0_11;
	add.s32 	%r84, %r105, %r3;
	mul.wide.s32 	%rd34, %r84, 4;
	add.s64 	%rd35, %rd2, %rd34;
	ld.global.u32 	%r85, [%rd35];
	mad.lo.s32 	%r86, %r105, %r23, %r30;
	mul.wide.s32 	%rd36, %r86, 4;
	add.s64 	%rd37, %rd1, %rd36;
	ld.global.u32 	%r87, [%rd37];
	mul.lo.s32 	%r88, %r87, %r85;
	atom.global.add.u32 	%r89, [%rd4], %r88;
	ld.global.u32 	%r90, [%rd35+4];
	mul.wide.s32 	%rd38, %r23, 4;
	add.s64 	%rd39, %rd37, %rd38;
	ld.global.u32 	%r91, [%rd39];
	mul.lo.s32 	%r92, %r91, %r90;
	atom.global.add.u32 	%r93, [%rd4], %r92;
	add.s32 	%r105, %r105, 2;
$L__BB0_11:
	and.b32  	%r94, %r20, 1;
	setp.eq.b32 	%p11, %r94, 1;
	not.pred 	%p12, %p11;
	@%p12 bra 	$L__BB0_13;
	add.s32 	%r95, %r105, %r3;
	mul.wide.s32 	%rd40, %r95, 4;
	add.s64 	%rd41, %rd2, %rd40;
	ld.global.u32 	%r96, [%rd41];
	mad.lo.s32 	%r97, %r105, %r23, %r30;
	mul.wide.s32 	%rd42, %r97, 4;
	add.s64 	%rd43, %rd1, %rd42;
	ld.global.u32 	%r98, [%rd43];
	mul.lo.s32 	%r99, %r98, %r96;
	atom.global.add.u32 	%r100, [%rd4], %r99;
$L__BB0_13:
	ret;

}


// ===== COMPILED SASS (sm_100) =====

	.target	sm_100

	.elftype	@"ET_EXEC"


//--------------------- .note.nv.tkinfo           --------------------------
	.section	.note.nv.tkinfo,"",@"SHT_NOTE"
	.sectionflags	@"SHF_NOTE_NV_TKINFO"
	.tkinfo
        /*0018*/ 	.word	0x00000002
        /*0030*/ 	.string	""
        /*0030*/ 	.string	"ptxas"
        /*0030*/ 	.string	"Cuda compilation tools, release 13.0, V13.0.88"
        /*0030*/ 	.string	"Build cuda_13.0.r13.0/compiler.36424714_0"
        /*0030*/ 	.string	"-arch sm_100 -m 64 "



//--------------------- .note.nv.cuinfo           --------------------------
	.section	.note.nv.cuinfo,"",@"SHT_NOTE"
	.sectionflags	@"SHF_NOTE_NV_CUINFO"
        /*0018*/ 	.short	0x0002
        /*001a*/ 	.short	0x0064
        /*001c*/ 	.short	0x0082
	.zero		2


//--------------------- .nv.info                  --------------------------
	.section	.nv.info,"",@"SHT_CUDA_INFO"
	.align	4


	//----- nvinfo : EIATTR_REGCOUNT
	.align		4
        /*0000*/ 	.byte	0x04, 0x2f
        /*0002*/ 	.short	(.L_1 - .L_0)
	.align		4
.L_0:
        /*0004*/ 	.word	index@(_Z4multPiS_S_iii)
        /*0008*/ 	.word	0x0000001c


	//----- nvinfo : EIATTR_FRAME_SIZE
	.align		4
.L_1:
        /*000c*/ 	.byte	0x04, 0x11
        /*000e*/ 	.short	(.L_3 - .L_2)
	.align		4
.L_2:
        /*0010*/ 	.word	index@(_Z4multPiS_S_iii)
        /*0014*/ 	.word	0x00000000


	//----- nvinfo : EIATTR_MIN_STACK_SIZE
	.align		4
.L_3:
        /*0018*/ 	.byte	0x04, 0x12
        /*001a*/ 	.short	(.L_5 - .L_4)
	.align		4
.L_4:
        /*001c*/ 	.word	index@(_Z4multPiS_S_iii)
        /*0020*/ 	.word	0x00000000
.L_5:


//--------------------- .nv.compat                --------------------------
	.section	.nv.compat,"",@"SHT_CUDA_COMPAT_INFO"
	.align	4
        /*0000*/ 	.byte	0x02, 0x09, 0x00, 0x00, 0x02, 0x02, 0x01, 0x00, 0x02, 0x05, 0x05, 0x00, 0x03, 0x07, 0x01, 0x01
        /*0010*/ 	.byte	0x02, 0x03, 0x00, 0x00, 0x02, 0x06, 0x01, 0x00, 0x04, 0x0b, 0x08, 0x00, 0x09, 0x00, 0x00, 0x00
        /*0020*/ 	.byte	0x00, 0x00, 0x00, 0x00


//--------------------- .nv.info._Z4multPiS_S_iii --------------------------
	.section	.nv.info._Z4multPiS_S_iii,"",@"SHT_CUDA_INFO"
	.sectionflags	@""
	.align	4


	//----- nvinfo : EIATTR_CUDA_API_VERSION
	.align		4
        /*0000*/ 	.byte	0x04, 0x37
        /*0002*/ 	.short	(.L_7 - .L_6)
.L_6:
        /*0004*/ 	.word	0x00000082


	//----- nvinfo : EIATTR_KPARAM_INFO
	.align		4
.L_7:
        /*0008*/ 	.byte	0x04, 0x17
        /*000a*/ 	.short	(.L_9 - .L_8)
.L_8:
        /*000c*/ 	.word	0x00000000
        /*0010*/ 	.short	0x0005
        /*0012*/ 	.short	0x0020
        /*0014*/ 	.byte	0x00, 0xf0, 0x11, 0x00


	//----- nvinfo : EIATTR_KPARAM_INFO
	.align		4
.L_9:
        /*0018*/ 	.byte	0x04, 0x17
        /*001a*/ 	.short	(.L_11 - .L_10)
.L_10:
        /*001c*/ 	.word	0x00000000
        /*0020*/ 	.short	0x0004
        /*0022*/ 	.short	0x001c
        /*0024*/ 	.byte	0x00, 0xf0, 0x11, 0x00


	//----- nvinfo : EIATTR_KPARAM_INFO
	.align		4
.L_11:
        /*0028*/ 	.byte	0x04, 0x17
        /*002a*/ 	.short	(.L_13 - .L_12)
.L_12:
        /*002c*/ 	.word	0x00000000
        /*0030*/ 	.short	0x0003
        /*0032*/ 	.short	0x0018
        /*0034*/ 	.byte	0x00, 0xf0, 0x11, 0x00


	//----- nvinfo : EIATTR_KPARAM_INFO
	.align		4
.L_13:
        /*0038*/ 	.byte	0x04, 0x17
        /*003a*/ 	.short	(.L_15 - .L_14)
.L_14:
        /*003c*/ 	.word	0x00000000
        /*0040*/ 	.short	0x0002
        /*0042*/ 	.short	0x0010
        /*0044*/ 	.byte	0x00, 0xf5, 0x21, 0x00


	//----- nvinfo : EIATTR_KPARAM_INFO
	.align		4
.L_15:
        /*0048*/ 	.byte	0x04, 0x17
        /*004a*/ 	.short	(.L_17 - .L_16)
.L_16:
        /*004c*/ 	.word	0x00000000
        /*0050*/ 	.short	0x0001
        /*0052*/ 	.short	0x0008
        /*0054*/ 	.byte	0x00, 0xf5, 0x21, 0x00


	//----- nvinfo : EIATTR_KPARAM_INFO
	.align		4
.L_17:
        /*0058*/ 	.byte	0x04, 0x17
        /*005a*/ 	.short	(.L_19 - .L_18)
.L_18:
        /*005c*/ 	.word	0x00000000
        /*0060*/ 	.short	0x0000
        /*0062*/ 	.short	0x0000
        /*0064*/ 	.byte	0x00, 0xf5, 0x21, 0x00


	//----- nvinfo : EIATTR_SPARSE_MMA_MASK
	.align		4
.L_19:
        /*0068*/ 	.byte	0x03, 0x50
        /*006a*/ 	.short	0x0000


	//----- nvinfo : EIATTR_MAXREG_COUNT
	.align		4
        /*006c*/ 	.byte	0x03, 0x1b
        /*006e*/ 	.short	0x00ff


	//----- nvinfo : EIATTR_MERCURY_ISA_VERSION
	.align		4
        /*0070*/ 	.byte	0x03, 0x5f
        /*0072*/ 	.short	0x0101


	//----- nvinfo : EIATTR_VRC_CTA_INIT_COUNT
	.align		4
        /*0074*/ 	.byte	0x02, 0x4a
	.zero		1
	.zero		1


	//----- nvinfo : EIATTR_EXIT_INSTR_OFFSETS
	.align		4
        /*0078*/ 	.byte	0x04, 0x1c
        /*007a*/ 	.short	(.L_21 - .L_20)


	//   ....[0]....
.L_20:
        /*007c*/ 	.word	0x000000d0


	//   ....[1]....
        /*0080*/ 	.word	0x00000160


	//   ....[2]....
        /*0084*/ 	.word	0x00000550


	//   ....[3]....
        /*0088*/ 	.word	0x00000740


	//   ....[4]....
        /*008c*/ 	.word	0x00000890


	//   ....[5]....
        /*0090*/ 	.word	0x00000940


	//----- nvinfo : EIATTR_CBANK_PARAM_SIZE
	.align		4
.L_21:
        /*0094*/ 	.byte	0x03, 0x19
        /*0096*/ 	.short	0x0024


	//----- nvinfo : EIATTR_PARAM_CBANK
	.align		4
        /*0098*/ 	.byte	0x04, 0x0a
        /*009a*/ 	.short	(.L_23 - .L_22)
	.align		4
.L_22:
        /*009c*/ 	.word	index@(.nv.constant0._Z4multPiS_S_iii)
        /*00a0*/ 	.short	0x0380
        /*00a2*/ 	.short	0x0024


	//----- nvinfo : EIATTR_SW_WAR
	.align		4
.L_23:
        /*00a4*/ 	.byte	0x04, 0x36
        /*00a6*/ 	.short	(.L_25 - .L_24)
.L_24:
        /*00a8*/ 	.word	0x00000008
.L_25:


//--------------------- .nv.callgraph             --------------------------
	.section	.nv.callgraph,"",@"SHT_CUDA_CALLGRAPH"
	.align	4
	.sectionentsize	8
	.align		4
        /*0000*/ 	.word	0x00000000
	.align		4
        /*0004*/ 	.word	0xffffffff
	.align		4
        /*0008*/ 	.word	0x00000000
	.align		4
        /*000c*/ 	.word	0xfffffffe
	.align		4
        /*0010*/ 	.word	0x00000000
	.align		4
        /*0014*/ 	.word	0xfffffffd
	.align		4
        /*0018*/ 	.word	0x00000000
	.align		4
        /*001c*/ 	.word	0xfffffffc


//--------------------- .text._Z4multPiS_S_iii    --------------------------
	.section	.text._Z4multPiS_S_iii,"ax",@progbits
	.align	128
        .global         _Z4multPiS_S_iii
        .type           _Z4multPiS_S_iii,@function
        .size           _Z4multPiS_S_iii,(.L_x_5 - _Z4multPiS_S_iii)
        .other          _Z4multPiS_S_iii,@"STO_CUDA_ENTRY STV_DEFAULT"
_Z4multPiS_S_iii:
.text._Z4multPiS_S_iii:
[----:B------:R-:W-:Y:S01]  /*0000*/  LDC R1, c[0x0][0x37c] ;  /* 0x0000df00ff017b82 */ /* 0x000fe20000000800 */
[----:B------:R-:W0:Y:S07]  /*0010*/  S2R R4, SR_TID.Y ;  /* 0x0000000000047919 */ /* 0x000e2e0000002200 */
[----:B------:R-:W1:Y:S01]  /*0020*/  LDC R5, c[0x0][0x360] ;  /* 0x0000d800ff057b82 */ /* 0x000e620000000800 */
[----:B------:R-:W2:Y:S01]  /*0030*/  LDCU UR6, c[0x0][0x398] ;  /* 0x00007300ff0677ac */ /* 0x000ea20008000800 */
[----:B------:R-:W1:Y:S06]  /*0040*/  S2R R2, SR_TID.X ;  /* 0x0000000000027919 */ /* 0x000e6c0000002100 */
[----:B------:R-:W0:Y:S08]  /*0050*/  S2UR UR5, SR_CTAID.Y ;  /* 0x00000000000579c3 */ /* 0x000e300000002600 */
[----:B------:R-:W0:Y:S08]  /*0060*/  LDC R7, c[0x0][0x364] ;  /* 0x0000d900ff077b82 */ /* 0x000e300000000800 */
[----:B------:R-:W1:Y:S08]  /*0070*/  S2UR UR4, SR_CTAID.X ;  /* 0x00000000000479c3 */ /* 0x000e700000002500 */
[----:B------:R-:W3:Y:S01]  /*0080*/  LDC R0, c[0x0][0x3a0] ;  /* 0x0000e800ff007b82 */ /* 0x000ee20000000800 */
[----:B0-----:R-:W-:-:S02]  /*0090*/  IMAD R7, R7, UR5, R4 ;  /* 0x0000000507077c24 */ /* 0x001fc4000f8e0204 */
[----:B-1----:R-:W-:-:S03]  /*00a0*/  IMAD R5, R5, UR4, R2 ;  /* 0x0000000405057c24 */ /* 0x002fc6000f8e0202 */
[----:B---3--:R-:W-:-:S04]  /*00b0*/  ISETP.GE.AND P0, PT, R7, R0, PT ;  /* 0x000000000700720c */ /* 0x008fc80003f06270 */
[----:B--2---:R-:W-:-:S13]  /*00c0*/  ISETP.GE.OR P0, PT, R5, UR6, P0 ;  /* 0x0000000605007c0c */ /* 0x004fda0008706670 */
[----:B------:R-:W-:Y:S05]  /*00d0*/  @P0 EXIT ;  /* 0x000000000000094d */ /* 0x000fea0003800000 */
[----:B------:R-:W0:Y:S01]  /*00e0*/  LDC R6, c[0x0][0x39c] ;  /* 0x0000e700ff067b82 */ /* 0x000e220000000800 */
[----:B------:R-:W1:Y:S07]  /*00f0*/  LDCU.64 UR4, c[0x0][0x358] ;  /* 0x00006b00ff0477ac */ /* 0x000e6e0008000a00 */
[----:B------:R-:W2:Y:S01]  /*0100*/  LDC.64 R2, c[0x0][0x390] ;  /* 0x0000e400ff027b82 */ /* 0x000ea20000000a00 */
[----:B0-----:R-:W-:Y:S01]  /*0110*/  IMAD R8, R5, R6, RZ ;  /* 0x0000000605087224 */ /* 0x001fe200078e02ff */
[----:B------:R-:W-:-:S04]  /*0120*/  ISETP.GE.AND P0, PT, R6, 0x1, PT ;  /* 0x000000010600780c */ /* 0x000fc80003f06270 */
[----:B------:R-:W-:-:S05]  /*0130*/  IADD3 R5, PT, PT, R7, R8, RZ ;  /* 0x0000000807057210 */ /* 0x000fca0007ffe0ff */
[----:B--2---:R-:W-:-:S05]  /*0140*/  IMAD.WIDE R2, R5, 0x4, R2 ;  /* 0x0000000405027825 */ /* 0x004fca00078e0202 */
[----:B-1----:R0:W-:Y:S01]  /*0150*/  STG.E desc[UR4][R2.64], RZ ;  /* 0x000000ff02007986 */ /* 0x0021e2000c101904 */
[----:B------:R-:W-:Y:S05]  /*0160*/  @!P0 EXIT ;  /* 0x000000000000894d */ /* 0x000fea0003800000 */
[----:B------:R-:W1:Y:S01]  /*0170*/  LDCU.64 UR6, c[0x0][0x390] ;  /* 0x00007200ff0677ac */ /* 0x000e620008000a00 */
[C---:B------:R-:W-:Y:S01]  /*0180*/  ISETP.GE.U32.AND P1, PT, R6.reuse, 0x8, PT ;  /* 0x000000080600780c */ /* 0x040fe20003f26070 */
[----:B------:R-:W-:Y:S01]  /*0190*/  HFMA2 R9, -RZ, RZ, 0, 0 ;  /* 0x00000000ff097431 */ /* 0x000fe200000001ff */
[----:B0-----:R-:W-:Y:S02]  /*01a0*/  IADD3 R3, P0, PT, R7, R8, RZ ;  /* 0x0000000807037210 */ /* 0x001fe40007f1e0ff */
[----:B------:R-:W-:Y:S02]  /*01b0*/  LOP3.LUT R13, R6, 0x7, RZ, 0xc0, !PT ;  /* 0x00000007060d7812 */ /* 0x000fe400078ec0ff */
[----:B------:R-:W-:Y:S02]  /*01c0*/  LEA.HI.X.SX32 R4, R8, RZ, 0x1, P0 ;  /* 0x000000ff08047211 */ /* 0x000fe400000f0eff */
[----:B------:R-:W-:Y:S02]  /*01d0*/  ISETP.NE.AND P0, PT, R13, RZ, PT ;  /* 0x000000ff0d00720c */ /* 0x000fe40003f05270 */
[----:B-1----:R-:W-:-:S04]  /*01e0*/  LEA R2, P2, R3, UR6, 0x2 ;  /* 0x0000000603027c11 */ /* 0x002fc8000f8410ff */
[----:B------:R-:W-:Y:S01]  /*01f0*/  LEA.HI.X R3, R3, UR7, R4, 0x2, P2 ;  /* 0x0000000703037c11 */ /* 0x000fe200090f1404 */
[----:B------:R-:W-:Y:S08]  /*0200*/  @!P1 BRA `(.L_x_0) ;  /* 0x0000000000d09947 */ /* 0x000ff00003800000 */
[----:B------:R-:W-:Y:S02]  /*0210*/  LOP3.LUT R9, R6, 0x7ffffff8, RZ, 0xc0, !PT ;  /* 0x7ffffff806097812 */ /* 0x000fe400078ec0ff */
[----:B------:R-:W-:Y:S02]  /*0220*/  MOV R10, R8 ;  /* 0x00000008000a7202 */ /* 0x000fe40000000f00 */
[----:B------:R-:W-:Y:S02]  /*0230*/  MOV R11, R7 ;  /* 0x00000007000b7202 */ /* 0x000fe40000000f00 */
[----:B------:R-:W-:-:S07]  /*0240*/  IADD3 R12, PT, PT, -R9, RZ, RZ ;  /* 0x000000ff090c7210 */ /* 0x000fce0007ffe1ff */
.L_x_1:
[----:B------:R-:W0:Y:S08]  /*0250*/  LDC.64 R4, c[0x0][0x380] ;  /* 0x0000e000ff047b82 */ /* 0x000e300000000a00 */
[----:B-1----:R-:W1:Y:S01]  /*0260*/  LDC.64 R14, c[0x0][0x388] ;  /* 0x0000e200ff0e7b82 */ /* 0x002e620000000a00 */
[----:B0-----:R-:W-:-:S05]  /*0270*/  IMAD.WIDE R4, R10, 0x4, R4 ;  /* 0x000000040a047825 */ /* 0x001fca00078e0204 */
[----:B------:R-:W2:Y:S01]  /*0280*/  LDG.E R16, desc[UR4][R4.64] ;  /* 0x0000000404107981 */ /* 0x000ea2000c1e1900 */
[----:B-1----:R-:W-:-:S05]  /*0290*/  IMAD.WIDE R14, R11, 0x4, R14 ;  /* 0x000000040b0e7825 */ /* 0x002fca00078e020e */
[----:B------:R-:W2:Y:S02]  /*02a0*/  LDG.E R17, desc[UR4][R14.64] ;  /* 0x000000040e117981 */ /* 0x000ea4000c1e1900 */
[----:B--2---:R-:W-:Y:S02]  /*02b0*/  IMAD R21, R16, R17, RZ ;  /* 0x0000001110157224 */ /* 0x004fe400078e02ff */
[----:B------:R-:W-:-:S03]  /*02c0*/  IMAD.WIDE R16, R0, 0x4, R14 ;  /* 0x0000000400107825 */ /* 0x000fc600078e020e */
[----:B------:R0:W-:Y:S04]  /*02d0*/  REDG.E.ADD.STRONG.GPU desc[UR4][R2.64], R21 ;  /* 0x000000150200798e */ /* 0x0001e8000c12e104 */
[----:B------:R-:W2:Y:S04]  /*02e0*/  LDG.E R18, desc[UR4][R4.64+0x4] ;  /* 0x0000040404127981 */ /* 0x000ea8000c1e1900 */
[----:B------:R-:W2:Y:S02]  /*02f0*/  LDG.E R19, desc[UR4][R16.64] ;  /* 0x0000000410137981 */ /* 0x000ea4000c1e1900 */
[----:B--2---:R-:W-:-:S02]  /*0300*/  IMAD R23, R18, R19, RZ ;  /* 0x0000001312177224 */ /* 0x004fc400078e02ff */
[----:B------:R-:W-:-:S03]  /*0310*/  IMAD.WIDE R18, R0, 0x4, R16 ;  /* 0x0000000400127825 */ /* 0x000fc600078e0210 */
[----:B------:R1:W-:Y:S04]  /*0320*/  REDG.E.ADD.STRONG.GPU desc[UR4][R2.64], R23 ;  /* 0x000000170200798e */ /* 0x0003e8000c12e104 */
[----:B------:R-:W2:Y:S04]  /*0330*/  LDG.E R20, desc[UR4][R4.64+0x8] ;  /* 0x0000080404147981 */ /* 0x000ea8000c1e1900 */
[----:B------:R-:W2:Y:S01]  /*0340*/  LDG.E R25, desc[UR4][R18.64] ;  /* 0x0000000412197981 */ /* 0x000ea2000c1e1900 */
[----:B------:R-:W-:-:S04]  /*0350*/  IMAD.WIDE R14, R0, 0x4, R18 ;  /* 0x00000004000e7825 */ /* 0x000fc800078e0212 */
[----:B--2---:R-:W-:-:S05]  /*0360*/  IMAD R25, R20, R25, RZ ;  /* 0x0000001914197224 */ /* 0x004fca00078e02ff */
[----:B------:R2:W-:Y:S04]  /*0370*/  REDG.E.ADD.STRONG.GPU desc[UR4][R2.64], R25 ;  /* 0x000000190200798e */ /* 0x0005e8000c12e104 */
[----:B------:R-:W3:Y:S04]  /*0380*/  LDG.E R20, desc[UR4][R4.64+0xc] ;  /* 0x00000c0404147981 */ /* 0x000ee8000c1e1900 */
[----:B0-----:R-:W3:Y:S01]  /*0390*/  LDG.E R21, desc[UR4][R14.64] ;  /* 0x000000040e157981 */ /* 0x001ee2000c1e1900 */
[----:B------:R-:W-:-:S04]  /*03a0*/  IMAD.WIDE R16, R0, 0x4, R14 ;  /* 0x0000000400107825 */ /* 0x000fc800078e020e */
[----:B---3--:R-:W-:-:S05]  /*03b0*/  IMAD R21, R20, R21, RZ ;  /* 0x0000001514157224 */ /* 0x008fca00078e02ff */
[----:B------:R0:W-:Y:S04]  /*03c0*/  REDG.E.ADD.STRONG.GPU desc[UR4][R2.64], R21 ;  /* 0x000000150200798e */ /* 0x0001e8000c12e104 */
[----:B------:R-:W3:Y:S04]  /*03d0*/  LDG.E R20, desc[UR4][R4.64+0x10] ;  /* 0x0000100404147981 */ /* 0x000ee8000c1e1900 */
[----:B-1----:R-:W3:Y:S01]  /*03e0*/  LDG.E R23, desc[UR4][R16.64] ;  /* 0x0000000410177981 */ /* 0x002ee2000c1e1900 */
[----:B------:R-:W-:-:S04]  /*03f0*/  IMAD.WIDE R18, R0, 0x4, R16 ;  /* 0x0000000400127825 */ /* 0x000fc800078e0210 */
[----:B---3--:R-:W-:-:S05]  /*0400*/  IMAD R23, R20, R23, RZ ;  /* 0x0000001714177224 */ /* 0x008fca00078e02ff */
[----:B------:R1:W-:Y:S04]  /*0410*/  REDG.E.ADD.STRONG.GPU desc[UR4][R2.64], R23 ;  /* 0x000000170200798e */ /* 0x0003e8000c12e104 */
[----:B------:R-:W3:Y:S04]  /*0420*/  LDG.E R20, desc[UR4][R4.64+0x14] ;  /* 0x0000140404147981 */ /* 0x000ee8000c1e1900 */
[----:B--2---:R-:W3:Y:S01]  /*0430*/  LDG.E R25, desc[UR4][R18.64] ;  /* 0x0000000412197981 */ /* 0x004ee2000c1e1900 */
[----:B------:R-:W-:-:S04]  /*0440*/  IMAD.WIDE R14, R0, 0x4, R18 ;  /* 0x00000004000e7825 */ /* 0x000fc800078e0212 */
[----:B---3--:R-:W-:-:S05]  /*0450*/  IMAD R25, R20, R25, RZ ;  /* 0x0000001914197224 */ /* 0x008fca00078e02ff */
[----:B------:R1:W-:Y:S04]  /*0460*/  REDG.E.ADD.STRONG.GPU desc[UR4][R2.64], R25 ;  /* 0x000000190200798e */ /* 0x0003e8000c12e104 */
[----:B------:R-:W2:Y:S04]  /*0470*/  LDG.E R20, desc[UR4][R4.64+0x18] ;  /* 0x0000180404147981 */ /* 0x000ea8000c1e1900 */
[----:B0-----:R-:W2:Y:S01]  /*0480*/  LDG.E R21, desc[UR4][R14.64] ;  /* 0x000000040e157981 */ /* 0x001ea2000c1e1900 */
[----:B------:R-:W-:Y:S01]  /*0490*/  IMAD.WIDE R16, R0, 0x4, R14 ;  /* 0x0000000400107825 */ /* 0x000fe200078e020e */
[----:B------:R-:W-:-:S03]  /*04a0*/  IADD3 R12, PT, PT, R12, 0x8, RZ ;  /* 0x000000080c0c7810 */ /* 0x000fc60007ffe0ff */
[----:B--2---:R-:W-:-:S05]  /*04b0*/  IMAD R21, R20, R21, RZ ;  /* 0x0000001514157224 */ /* 0x004fca00078e02ff */
[----:B------:R1:W-:Y:S04]  /*04c0*/  REDG.E.ADD.STRONG.GPU desc[UR4][R2.64], R21 ;  /* 0x000000150200798e */ /* 0x0003e8000c12e104 */
[----:B------:R-:W2:Y:S04]  /*04d0*/  LDG.E R20, desc[UR4][R4.64+0x1c] ;  /* 0x00001c0404147981 */ /* 0x000ea8000c1e1900 */
[----:B------:R-:W2:Y:S01]  /*04e0*/  LDG.E R17, desc[UR4][R16.64] ;  /* 0x0000000410117981 */ /* 0x000ea2000c1e1900 */
[----:B------:R-:W-:Y:S02]  /*04f0*/  ISETP.NE.AND P1, PT, R12, RZ, PT ;  /* 0x000000ff0c00720c */ /* 0x000fe40003f25270 */
[----:B------:R-:W-:-:S02]  /*0500*/  IADD3 R10, PT, PT, R10, 0x8, RZ ;  /* 0x000000080a0a7810 */ /* 0x000fc40007ffe0ff */
[----:B------:R-:W-:Y:S01]  /*0510*/  LEA R11, R0, R11, 0x3 ;  /* 0x0000000b000b7211 */ /* 0x000fe200078e18ff */
[----:B--2---:R-:W-:-:S05]  /*0520*/  IMAD R19, R20, R17, RZ ;  /* 0x0000001114137224 */ /* 0x004fca00078e02ff */
[----:B------:R1:W-:Y:S03]  /*0530*/  REDG.E.ADD.STRONG.GPU desc[UR4][R2.64], R19 ;  /* 0x000000130200798e */ /* 0x0003e6000c12e104 */
[----:B------:R-:W-:Y:S05]  /*0540*/  @P1 BRA `(.L_x_1) ;  /* 0xfffffffc00401947 */ /* 0x000fea000383ffff */
.L_x_0:
[----:B------:R-:W-:Y:S05]  /*0550*/  @!P0 EXIT ;  /* 0x000000000000894d */ /* 0x000fea0003800000 */
[----:B------:R-:W-:Y:S02]  /*0560*/  ISETP.GE.U32.AND P0, PT, R13, 0x4, PT ;  /* 0x000000040d00780c */ /* 0x000fe40003f06070 */
[----:B------:R-:W-:-:S04]  /*0570*/  LOP3.LUT R16, R6, 0x3, RZ, 0xc0, !PT ;  /* 0x0000000306107812 */ /* 0x000fc800078ec0ff */
[----:B------:R-:W-:-:S07]  /*0580*/  ISETP.NE.AND P1, PT, R16, RZ, PT ;  /* 0x000000ff1000720c */ /* 0x000fce0003f25270 */
[----:B------:R-:W-:Y:S06]  /*0590*/  @!P0 BRA `(.L_x_2) ;  /* 0x0000000000688947 */ /* 0x000fec0003800000 */
[----:B------:R-:W0:Y:S01]  /*05a0*/  LDC.64 R4, c[0x0][0x380] ;  /* 0x0000e000ff047b82 */ /* 0x000e220000000a00 */
[----:B------:R-:W-:Y:S01]  /*05b0*/  IADD3 R13, PT, PT, R8, R9, RZ ;  /* 0x00000009080d7210 */ /* 0x000fe20007ffe0ff */
[----:B------:R-:W-:-:S06]  /*05c0*/  IMAD R15, R9, R0, R7 ;  /* 0x00000000090f7224 */ /* 0x000fcc00078e0207 */
[----:B------:R-:W2:Y:S01]  /*05d0*/  LDC.64 R10, c[0x0][0x388] ;  /* 0x0000e200ff0a7b82 */ /* 0x000ea20000000a00 */
[----:B0-----:R-:W-:-:S05]  /*05e0*/  IMAD.WIDE R4, R13, 0x4, R4 ;  /* 0x000000040d047825 */ /* 0x001fca00078e0204 */
[----:B------:R-:W3:Y:S01]  /*05f0*/  LDG.E R12, desc[UR4][R4.64] ;  /* 0x00000004040c7981 */ /* 0x000ee2000c1e1900 */
[----:B--2---:R-:W-:-:S05]  /*0600*/  IMAD.WIDE R10, R15, 0x4, R10 ;  /* 0x000000040f0a7825 */ /* 0x004fca00078e020a */
[----:B------:R-:W3:Y:S02]  /*0610*/  LDG.E R13, desc[UR4][R10.64] ;  /* 0x000000040a0d7981 */ /* 0x000ee4000c1e1900 */
[----:B---3--:R-:W-:Y:S02]  /*0620*/  IMAD R17, R12, R13, RZ ;  /* 0x0000000d0c117224 */ /* 0x008fe400078e02ff */
[----:B------:R-:W-:-:S03]  /*0630*/  IMAD.WIDE R12, R0, 0x4, R10 ;  /* 0x00000004000c7825 */ /* 0x000fc600078e020a */
[----:B------:R0:W-:Y:S04]  /*0640*/  REDG.E.ADD.STRONG.GPU desc[UR4][R2.64], R17 ;  /* 0x000000110200798e */ /* 0x0001e8000c12e104 */
[----:B------:R-:W1:Y:S04]  /*0650*/  LDG.E R14, desc[UR4][R4.64+0x4] ;  /* 0x00000404040e7981 */ /* 0x000e68000c1e1900 */
[----:B------:R-:W1:Y:S02]  /*0660*/  LDG.E R15, desc[UR4][R12.64] ;  /* 0x000000040c0f7981 */ /* 0x000e64000c1e1900 */
[----:B-1----:R-:W-:-:S02]  /*0670*/  IMAD R19, R14, R15, RZ ;  /* 0x0000000f0e137224 */ /* 0x002fc400078e02ff */
[----:B------:R-:W-:-:S03]  /*0680*/  IMAD.WIDE R14, R0, 0x4, R12 ;  /* 0x00000004000e7825 */ /* 0x000fc600078e020c */
[----:B------:R2:W-:Y:S04]  /*0690*/  REDG.E.ADD.STRONG.GPU desc[UR4][R2.64], R19 ;  /* 0x000000130200798e */ /* 0x0005e8000c12e104 */
[----:B------:R-:W3:Y:S04]  /*06a0*/  LDG.E R18, desc[UR4][R4.64+0x8] ;  /* 0x0000080404127981 */ /* 0x000ee8000c1e1900 */
[----:B------:R-:W3:Y:S01]  /*06b0*/  LDG.E R21, desc[UR4][R14.64] ;  /* 0x000000040e157981 */ /* 0x000ee2000c1e1900 */
[----:B------:R-:W-:-:S04]  /*06c0*/  IMAD.WIDE R10, R0, 0x4, R14 ;  /* 0x00000004000a7825 */ /* 0x000fc800078e020e */
[----:B---3--:R-:W-:-:S05]  /*06d0*/  IMAD R21, R18, R21, RZ ;  /* 0x0000001512157224 */ /* 0x008fca00078e02ff */
[----:B------:R2:W-:Y:S04]  /*06e0*/  REDG.E.ADD.STRONG.GPU desc[UR4][R2.64], R21 ;  /* 0x000000150200798e */ /* 0x0005e8000c12e104 */
[----:B0-----:R-:W3:Y:S04]  /*06f0*/  LDG.E R17, desc[UR4][R4.64+0xc] ;  /* 0x00000c0404117981 */ /* 0x001ee8000c1e1900 */
[----:B------:R-:W3:Y:S02]  /*0700*/  LDG.E R10, desc[UR4][R10.64] ;  /* 0x000000040a0a7981 */ /* 0x000ee4000c1e1900 */
[----:B---3--:R-:W-:-:S05]  /*0710*/  IMAD R17, R17, R10, RZ ;  /* 0x0000000a11117224 */ /* 0x008fca00078e02ff */
[----:B------:R2:W-:Y:S01]  /*0720*/  REDG.E.ADD.STRONG.GPU desc[UR4][R2.64], R17 ;  /* 0x000000110200798e */ /* 0x0005e2000c12e104 */
[----:B------:R-:W-:-:S07]  /*0730*/  IADD3 R9, PT, PT, R9, 0x4, RZ ;  /* 0x0000000409097810 */ /* 0x000fce0007ffe0ff */
.L_x_2:
[----:B------:R-:W-:Y:S05]  /*0740*/  @!P1 EXIT ;  /* 0x000000000000994d */ /* 0x000fea0003800000 */
[----:B------:R-:W-:Y:S02]  /*0750*/  ISETP.NE.AND P0, PT, R16, 0x1, PT ;  /* 0x000000011000780c */ /* 0x000fe40003f05270 */
[----:B------:R-:W-:-:S04]  /*0760*/  LOP3.LUT R6, R6, 0x1, RZ, 0xc0, !PT ;  /* 0x0000000106067812 */ /* 0x000fc800078ec0ff */
[----:B------:R-:W-:-:S07]  /*0770*/  ISETP.NE.U32.AND P1, PT, R6, 0x1, PT ;  /* 0x000000010600780c */ /* 0x000fce0003f25070 */
[----:B------:R-:W-:Y:S06]  /*0780*/  @!P0 BRA `(.L_x_3) ;  /* 0x0000000000408947 */ /* 0x000fec0003800000 */
[----:B------:R-:W0:Y:S01]  /*0790*/  LDC.64 R4, c[0x0][0x380] ;  /* 0x0000e000ff047b82 */ /* 0x000e220000000a00 */
[----:B------:R-:W-:Y:S01]  /*07a0*/  IADD3 R13, PT, PT, R8, R9, RZ ;  /* 0x00000009080d7210 */ /* 0x000fe20007ffe0ff */
[----:B------:R-:W-:-:S06]  /*07b0*/  IMAD R15, R9, R0, R7 ;  /* 0x00000000090f7224 */ /* 0x000fcc00078e0207 */
[----:B------:R-:W3:Y:S01]  /*07c0*/  LDC.64 R10, c[0x0][0x388] ;  /* 0x0000e200ff0a7b82 */ /* 0x000ee20000000a00 */
[----:B0-----:R-:W-:-:S05]  /*07d0*/  IMAD.WIDE R4, R13, 0x4, R4 ;  /* 0x000000040d047825 */ /* 0x001fca00078e0204 */
[----:B------:R-:W4:Y:S01]  /*07e0*/  LDG.E R6, desc[UR4][R4.64] ;  /* 0x0000000404067981 */ /* 0x000f22000c1e1900 */
[----:B---3--:R-:W-:-:S05]  /*07f0*/  IMAD.WIDE R10, R15, 0x4, R10 ;  /* 0x000000040f0a7825 */ /* 0x008fca00078e020a */
[----:B------:R-:W4:Y:S02]  /*0800*/  LDG.E R13, desc[UR4][R10.64] ;  /* 0x000000040a0d7981 */ /* 0x000f24000c1e1900 */
[----:B----4-:R-:W-:Y:S02]  /*0810*/  IMAD R15, R6, R13, RZ ;  /* 0x0000000d060f7224 */ /* 0x010fe400078e02ff */
[----:B------:R-:W-:-:S03]  /*0820*/  IMAD.WIDE R12, R0, 0x4, R10 ;  /* 0x00000004000c7825 */ /* 0x000fc600078e020a */
[----:B------:R0:W-:Y:S04]  /*0830*/  REDG.E.ADD.STRONG.GPU desc[UR4][R2.64], R15 ;  /* 0x0000000f0200798e */ /* 0x0001e8000c12e104 */
[----:B------:R-:W2:Y:S04]  /*0840*/  LDG.E R6, desc[UR4][R4.64+0x4] ;  /* 0x0000040404067981 */ /* 0x000ea8000c1e1900 */
[----:B------:R-:W2:Y:S02]  /*0850*/  LDG.E R13, desc[UR4][R12.64] ;  /* 0x000000040c0d7981 */ /* 0x000ea4000c1e1900 */
[----:B--2---:R-:W-:-:S05]  /*0860*/  IMAD R17, R6, R13, RZ ;  /* 0x0000000d06117224 */ /* 0x004fca00078e02ff */
[----:B------:R0:W-:Y:S01]  /*0870*/  REDG.E.ADD.STRONG.GPU desc[UR4][R2.64], R17 ;  /* 0x000000110200798e */ /* 0x0001e2000c12e104 */
[----:B------:R-:W-:-:S07]  /*0880*/  IADD3 R9, PT, PT, R9, 0x2, RZ ;  /* 0x0000000209097810 */ /* 0x000fce0007ffe0ff */
.L_x_3:
[----:B------:R-:W-:Y:S05]  /*0890*/  @P1 EXIT ;  /* 0x000000000000194d */ /* 0x000fea0003800000 */
[----:B------:R-:W3:Y:S01]  /*08a0*/  LDC.64 R4, c[0x0][0x380] ;  /* 0x0000e000ff047b82 */ /* 0x000ee20000000a00 */
[----:B------:R-:W-:Y:S01]  /*08b0*/  IADD3 R13, PT, PT, R8, R9, RZ ;  /* 0x00000009080d7210 */ /* 0x000fe20007ffe0ff */
[----:B------:R-:W-:-:S06]  /*08c0*/  IMAD R7, R9, R0, R7 ;  /* 0x0000000009077224 */ /* 0x000fcc00078e0207 */
[----:B------:R-:W4:Y:S01]  /*08d0*/  LDC.64 R10, c[0x0][0x388] ;  /* 0x0000e200ff0a7b82 */ /* 0x000f220000000a00 */
[----:B---3--:R-:W-:-:S06]  /*08e0*/  IMAD.WIDE R4, R13, 0x4, R4 ;  /* 0x000000040d047825 */ /* 0x008fcc00078e0204 */
[----:B------:R-:W3:Y:S01]  /*08f0*/  LDG.E R4, desc[UR4][R4.64] ;  /* 0x0000000404047981 */ /* 0x000ee2000c1e1900 */
[----:B----4-:R-:W-:-:S06]  /*0900*/  IMAD.WIDE R6, R7, 0x4, R10 ;  /* 0x0000000407067825 */ /* 0x010fcc00078e020a */
[----:B------:R-:W3:Y:S02]  /*0910*/  LDG.E R7, desc[UR4][R6.64] ;  /* 0x0000000406077981 */ /* 0x000ee4000c1e1900 */
[----:B---3--:R-:W-:-:S05]  /*0920*/  IMAD R9, R4, R7, RZ ;  /* 0x0000000704097224 */ /* 0x008fca00078e02ff */
[----:B------:R-:W-:Y:S01]  /*0930*/  REDG.E.ADD.STRONG.GPU desc[UR4][R2.64], R9 ;  /* 0x000000090200798e */ /* 0x000fe2000c12e104 */
[----:B------:R-:W-:Y:S05]  /*0940*/  EXIT ;  /* 0x000000000000794d */ /* 0x000fea0003800000 */
.L_x_4:
[----:B------:R-:W-:-:S00]  /*0950*/  BRA `(.L_x_4) ;  /* 0xfffffffc00fc7947 */ /* 0x000fc0000383ffff */
[----:B------:R-:W-:-:S00]  /*0960*/  NOP ;  /* 0x0000000000007918 */ /* 0x000fc00000000000 */
        /* <DEDUP_REMOVED lines=9> */
.L_x_5:


//--------------------- .nv.shared.reserved.0     --------------------------
	.section	.nv.shared.reserved.0,"aw",@nobits
	.weak		__nv_reservedSMEM_offset_0_alias
	.size		__nv_reservedSMEM_offset_0_alias, 0, 64
	.other		__nv_reservedSMEM_offset_0_alias,@"STO_CUDA_RESERVED_SHARED STV_DEFAULT"
__nv_reservedSMEM_offset_0_alias:
	.zero		0
	.zero		64


//--------------------- .nv.constant0._Z4multPiS_S_iii --------------------------
	.section	.nv.constant0._Z4multPiS_S_iii,"a",@progbits
	.sectionflags	@""
	.align	4
.nv.constant0._Z4multPiS_S_iii:
	.zero		932


//--------------------- SYMBOLS --------------------------

	.type		.nv.reservedSmem.offset0,@object
	.size		.nv.reservedSmem.offset0,0x4
